	.headerflags	@"EF_CUDA_TEXMODE_UNIFIED EF_CUDA_64BIT_ADDRESS EF_CUDA_ACCELERATORS EF_CUDA_SM90 EF_CUDA_VIRTUAL_SM(EF_CUDA_SM90)"
	.elftype	@"ET_EXEC"


//--------------------- .nv.info                  --------------------------
	.section	.nv.info,"",@"SHT_CUDA_INFO"
	.align	4


	//----- nvinfo : EIATTR_REGCOUNT
	.align		4
        /*0000*/ 	.byte	0x04, 0x2f
        /*0002*/ 	.short	(.L_3 - .L_2)
	.align		4
.L_2:
        /*0004*/ 	.word	index@(triton_poi_fused__native_batch_norm_legit_no_training_relu_5)
        /*0008*/ 	.word	0x00000012


	//----- nvinfo : EIATTR_MIN_STACK_SIZE
	.align		4
.L_3:
        /*000c*/ 	.byte	0x04, 0x12
        /*000e*/ 	.short	(.L_5 - .L_4)
	.align		4
.L_4:
        /*0010*/ 	.word	index@(triton_poi_fused__native_batch_norm_legit_no_training_relu_5)
        /*0014*/ 	.word	0x00000000


	//----- nvinfo : EIATTR_FRAME_SIZE
	.align		4
.L_5:
        /*0018*/ 	.byte	0x04, 0x11
        /*001a*/ 	.short	(.L_7 - .L_6)
	.align		4
.L_6:
        /*001c*/ 	.word	index@(triton_poi_fused__native_batch_norm_legit_no_training_relu_5)
        /*0020*/ 	.word	0x00000000


	//----- nvinfo : EIATTR_MIN_STACK_SIZE
	.align		4
.L_7:
        /*0024*/ 	.byte	0x04, 0x12
        /*0026*/ 	.short	(.L_9 - .L_8)
	.align		4
.L_8:
        /*0028*/ 	.word	index@(triton_poi_fused__native_batch_norm_legit_no_training_relu_5)
        /*002c*/ 	.word	0x00000000
.L_9:


//--------------------- .nv.info.triton_poi_fused__native_batch_norm_legit_no_training_relu_5 --------------------------
	.section	.nv.info.triton_poi_fused__native_batch_norm_legit_no_training_relu_5,"",@"SHT_CUDA_INFO"
	.sectionflags	@""
	.align	4


	//----- nvinfo : EIATTR_CUDA_API_VERSION
	.align		4
        /*0000*/ 	.byte	0x04, 0x37
        /*0002*/ 	.short	(.L_11 - .L_10)
.L_10:
        /*0004*/ 	.word	0x0000007c


	//----- nvinfo : EIATTR_KPARAM_INFO
	.align		4
.L_11:
        /*0008*/ 	.byte	0x04, 0x17
        /*000a*/ 	.short	(.L_13 - .L_12)
.L_12:
        /*000c*/ 	.word	0x00000000
        /*0010*/ 	.short	0x0006
        /*0012*/ 	.short	0x0030
        /*0014*/ 	.byte	0x00, 0xf0, 0x11, 0x00


	//----- nvinfo : EIATTR_KPARAM_INFO
	.align		4
.L_13:
        /*0018*/ 	.byte	0x04, 0x17
        /*001a*/ 	.short	(.L_15 - .L_14)
.L_14:
        /*001c*/ 	.word	0x00000000
        /*0020*/ 	.short	0x0005
        /*0022*/ 	.short	0x0028
        /*0024*/ 	.byte	0x00, 0xf4, 0x21, 0x00


	//----- nvinfo : EIATTR_KPARAM_INFO
	.align		4
.L_15:
        /*0028*/ 	.byte	0x04, 0x17
        /*002a*/ 	.short	(.L_17 - .L_16)
.L_16:
        /*002c*/ 	.word	0x00000000
        /*0030*/ 	.short	0x0004
        /*0032*/ 	.short	0x0020
        /*0034*/ 	.byte	0x00, 0xf4, 0x21, 0x00


	//----- nvinfo : EIATTR_KPARAM_INFO
	.align		4
.L_17:
        /*0038*/ 	.byte	0x04, 0x17
        /*003a*/ 	.short	(.L_19 - .L_18)
.L_18:
        /*003c*/ 	.word	0x00000000
        /*0040*/ 	.short	0x0003
        /*0042*/ 	.short	0x0018
        /*0044*/ 	.byte	0x00, 0xf4, 0x21, 0x00


	//----- nvinfo : EIATTR_KPARAM_INFO
	.align		4
.L_19:
        /*0048*/ 	.byte	0x04, 0x17
        /*004a*/ 	.short	(.L_21 - .L_20)
.L_20:
        /*004c*/ 	.word	0x00000000
        /*0050*/ 	.short	0x0002
        /*0052*/ 	.short	0x0010
        /*0054*/ 	.byte	0x00, 0xf4, 0x21, 0x00


	//----- nvinfo : EIATTR_KPARAM_INFO
	.align		4
.L_21:
        /*0058*/ 	.byte	0x04, 0x17
        /*005a*/ 	.short	(.L_23 - .L_22)
.L_22:
        /*005c*/ 	.word	0x00000000
        /*0060*/ 	.short	0x0001
        /*0062*/ 	.short	0x0008
        /*0064*/ 	.byte	0x00, 0xf4, 0x21, 0x00


	//----- nvinfo : EIATTR_KPARAM_INFO
	.align		4
.L_23:
        /*0068*/ 	.byte	0x04, 0x17
        /*006a*/ 	.short	(.L_25 - .L_24)
.L_24:
        /*006c*/ 	.word	0x00000000
        /*0070*/ 	.short	0x0000
        /*0072*/ 	.short	0x0000
        /*0074*/ 	.byte	0x00, 0xf4, 0x21, 0x00


	//----- nvinfo : EIATTR_SPARSE_MMA_MASK
	.align		4
.L_25:
        /*0078*/ 	.byte	0x03, 0x50
        /*007a*/ 	.short	0x0000


	//----- nvinfo : EIATTR_MAXREG_COUNT
	.align		4
        /*007c*/ 	.byte	0x03, 0x1b
        /*007e*/ 	.short	0x00ff


	//----- nvinfo : EIATTR_EXIT_INSTR_OFFSETS
	.align		4
        /*0080*/ 	.byte	0x04, 0x1c
        /*0082*/ 	.short	(.L_27 - .L_26)


	//   ....[0]....
.L_26:
        /*0084*/ 	.word	0x000003c0


	//----- nvinfo : EIATTR_REQNTID
	.align		4
.L_27:
        /*0088*/ 	.byte	0x04, 0x10
        /*008a*/ 	.short	(.L_29 - .L_28)
.L_28:
        /*008c*/ 	.word	0x00000100
        /*0090*/ 	.word	0x00000001
        /*0094*/ 	.word	0x00000001


	//----- nvinfo : EIATTR_CBANK_PARAM_SIZE
	.align		4
.L_29:
        /*0098*/ 	.byte	0x03, 0x19
        /*009a*/ 	.short	0x0034


	//----- nvinfo : EIATTR_PARAM_CBANK
	.align		4
        /*009c*/ 	.byte	0x04, 0x0a
        /*009e*/ 	.short	(.L_31 - .L_30)
	.align		4
.L_30:
        /*00a0*/ 	.word	index@(.nv.constant0.triton_poi_fused__native_batch_norm_legit_no_training_relu_5)
        /*00a4*/ 	.short	0x0210
        /*00a6*/ 	.short	0x0034


	//----- nvinfo : EIATTR_SW_WAR
	.align		4
.L_31:
        /*00a8*/ 	.byte	0x04, 0x36
        /*00aa*/ 	.short	(.L_33 - .L_32)
.L_32:
        /*00ac*/ 	.word	0x00000008
.L_33:


//--------------------- .nv.callgraph             --------------------------
	.section	.nv.callgraph,"",@"SHT_CUDA_CALLGRAPH"
	.align	4
	.sectionentsize	8
	.align		4
        /*0000*/ 	.word	0x00000000
	.align		4
        /*0004*/ 	.word	0xffffffff
	.align		4
        /*0008*/ 	.word	0x00000000
	.align		4
        /*000c*/ 	.word	0xfffffffe
	.align		4
        /*0010*/ 	.word	0x00000000
	.align		4
        /*0014*/ 	.word	0xfffffffd
	.align		4
        /*0018*/ 	.word	0x00000000
	.align		4
        /*001c*/ 	.word	0xfffffffc


//--------------------- .nv.constant4             --------------------------
	.section	.nv.constant4,"a",@progbits
	.align	8
	.align		8
.nv.constant4:
        /*0000*/ 	.dword	_$_str
	.align		8
        /*0008*/ 	.dword	_$_str_$_2


//--------------------- .text.triton_poi_fused__native_batch_norm_legit_no_training_relu_5 --------------------------
	.section	.text.triton_poi_fused__native_batch_norm_legit_no_training_relu_5,"ax",@progbits
	.align	128
        .global         triton_poi_fused__native_batch_norm_legit_no_training_relu_5
        .type           triton_poi_fused__native_batch_norm_legit_no_training_relu_5,@function
        .size           triton_poi_fused__native_batch_norm_legit_no_training_relu_5,(.L_x_1 - triton_poi_fused__native_batch_norm_legit_no_training_relu_5)
        .other          triton_poi_fused__native_batch_norm_legit_no_training_relu_5,@"STO_CUDA_ENTRY STV_DEFAULT"
triton_poi_fused__native_batch_norm_legit_no_training_relu_5:
.text.triton_poi_fused__native_batch_norm_legit_no_training_relu_5:
[----:B------:R-:W-:Y:S01]  /*0000*/  LDC R1, c[0x0][0x28] ;  /* 0x00000a00ff017b82 */ /* 0x000fe20000000800 */
[----:B------:R-:W1:Y:S07]  /*0010*/  S2R R0, SR_TID.X ;  /* 0x0000000000007919 */ /* 0x000e6e0000002100 */
[----:B------:R-:W2:Y:S01]  /*0020*/  LDC.64 R2, c[0x0][0x220] ;  /* 0x00008800ff027b82 */ /* 0x000ea20000000a00 */
[----:B------:R-:W-:Y:S01]  /*0030*/  ULDC.64 UR4, c[0x0][0x208] ;  /* 0x0000820000047ab9 */ /* 0x000fe20000000a00 */
[----:B------:R-:W3:Y:S06]  /*0040*/  S2R R5, SR_CTAID.X ;  /* 0x0000000000057919 */ /* 0x000eec0000002500 */
[----:B------:R-:W4:Y:S08]  /*0050*/  LDC.64 R6, c[0x0][0x218] ;  /* 0x00008600ff067b82 */ /* 0x000f300000000a00 */
[----:B------:R-:W5:Y:S08]  /*0060*/  LDC.64 R8, c[0x0][0x228] ;  /* 0x00008a00ff087b82 */ /* 0x000f700000000a00 */
[----:B------:R-:W5:Y:S01]  /*0070*/  LDC.64 R10, c[0x0][0x230] ;  /* 0x00008c00ff0a7b82 */ /* 0x000f620000000a00 */
[----:B-1----:R-:W-:-:S04]  /*0080*/  SHF.L.U32 R0, R0, 0x1, RZ ;  /* 0x0000000100007819 */ /* 0x002fc800000006ff */
[----:B------:R-:W-:-:S04]  /*0090*/  LOP3.LUT R0, R0, 0x1fe, RZ, 0xc0, !PT ;  /* 0x000001fe00007812 */ /* 0x000fc800078ec0ff */
[----:B---3--:R-:W-:-:S05]  /*00a0*/  LEA R0, R5, R0, 0x9 ;  /* 0x0000000005007211 */ /* 0x008fca00078e48ff */
[----:B------:R-:W-:-:S05]  /*00b0*/  IMAD.HI R4, R0, 0x38e38e39, RZ ;  /* 0x38e38e3900047827 */ /* 0x000fca00078e02ff */
[----:B------:R-:W-:-:S04]  /*00c0*/  SHF.R.U32.HI R5, RZ, 0x1f, R4 ;  /* 0x0000001fff057819 */ /* 0x000fc80000011604 */
[----:B------:R-:W-:-:S05]  /*00d0*/  LEA.HI.SX32 R5, R4, R5, 0x1a ;  /* 0x0000000504057211 */ /* 0x000fca00078fd2ff */
[----:B------:R-:W-:Y:S02]  /*00e0*/  IMAD R13, R5, -0x120, R0 ;  /* 0xfffffee0050d7824 */ /* 0x000fe400078e0200 */
[----:B------:R-:W1:Y:S02]  /*00f0*/  LDC.64 R4, c[0x0][0x210] ;  /* 0x00008400ff047b82 */ /* 0x000e640000000a00 */
[----:B--2---:R-:W-:-:S06]  /*0100*/  IMAD.WIDE R2, R13, 0x4, R2 ;  /* 0x000000040d027825 */ /* 0x004fcc00078e0202 */
[----:B------:R-:W2:Y:S01]  /*0110*/  LDG.E.EL.64 R2, desc[UR4][R2.64] ;  /* 0x0000000402027981 */ /* 0x000ea2000c2e1b00 */
[----:B----4-:R-:W-:-:S04]  /*0120*/  IMAD.WIDE R6, R13, 0x4, R6 ;  /* 0x000000040d067825 */ /* 0x010fc800078e0206 */
[C---:B-----5:R-:W-:Y:S02]  /*0130*/  IMAD.WIDE R8, R13.reuse, 0x4, R8 ;  /* 0x000000040d087825 */ /* 0x060fe400078e0208 */
[----:B------:R-:W3:Y:S02]  /*0140*/  LDG.E.EL.64 R6, desc[UR4][R6.64] ;  /* 0x0000000406067981 */ /* 0x000ee4000c2e1b00 */
[----:B0-----:R-:W-:Y:S02]  /*0150*/  IMAD.WIDE R10, R13, 0x4, R10 ;  /* 0x000000040d0a7825 */ /* 0x001fe400078e020a */
[----:B------:R-:W4:Y:S04]  /*0160*/  LDG.E.EL.64 R8, desc[UR4][R8.64] ;  /* 0x0000000408087981 */ /* 0x000f28000c2e1b00 */
[----:B------:R-:W4:Y:S01]  /*0170*/  LDG.E.EL.64 R10, desc[UR4][R10.64] ;  /* 0x000000040a0a7981 */ /* 0x000f22000c2e1b00 */
[----:B-1----:R-:W-:-:S06]  /*0180*/  IMAD.WIDE R4, R0, 0x4, R4 ;  /* 0x0000000400047825 */ /* 0x002fcc00078e0204 */
[----:B------:R-:W3:Y:S01]  /*0190*/  LDG.E.64 R4, desc[UR4][R4.64] ;  /* 0x0000000404047981 */ /* 0x000ee2000c1e1b00 */
[----:B------:R-:W-:Y:S01]  /*01a0*/  HFMA2.MMA R14, -RZ, RZ, 1.625, 0 ;  /* 0x3e800000ff0e7435 */ /* 0x000fe200000001ff */
[----:B--2---:R-:W-:Y:S01]  /*01b0*/  FADD R2, R2, 0.0010000000474974513054 ;  /* 0x3a83126f02027421 */ /* 0x004fe20000000000 */
[----:B------:R-:W-:-:S03]  /*01c0*/  FADD R3, R3, 0.0010000000474974513054 ;  /* 0x3a83126f03037421 */ /* 0x000fc60000000000 */
[----:B------:R-:W0:Y:S08]  /*01d0*/  MUFU.SQRT R12, R2 ;  /* 0x00000002000c7308 */ /* 0x000e300000002000 */
[----:B------:R1:W2:Y:S01]  /*01e0*/  MUFU.SQRT R13, R3 ;  /* 0x00000003000d7308 */ /* 0x0002a20000002000 */
[C---:B0-----:R-:W-:Y:S02]  /*01f0*/  FSETP.GT.AND P0, PT, R12.reuse, 8.50705917302346158658e+37, PT ;  /* 0x7e8000000c00780b */ /* 0x041fe40003f04000 */
[----:B------:R-:W-:Y:S01]  /*0200*/  FSETP.GEU.AND P2, PT, R12, 1.175494350822287508e-38, PT ;  /* 0x008000000c00780b */ /* 0x000fe20003f4e000 */
[----:B-1----:R-:W0:Y:S01]  /*0210*/  LDC.64 R2, c[0x0][0x238] ;  /* 0x00008e00ff027b82 */ /* 0x002e220000000a00 */
[----:B--2---:R-:W-:-:S02]  /*0220*/  FSETP.GT.AND P1, PT, R13, 8.50705917302346158658e+37, PT ;  /* 0x7e8000000d00780b */ /* 0x004fc40003f24000 */
[----:B------:R-:W-:-:S07]  /*0230*/  FSETP.GEU.AND P3, PT, R13, 1.175494350822287508e-38, PT ;  /* 0x008000000d00780b */ /* 0x000fce0003f6e000 */
[----:B------:R-:W-:-:S04]  /*0240*/  @P0 FMUL R12, R12, 0.25 ;  /* 0x3e8000000c0c0820 */ /* 0x000fc80000400000 */
[----:B------:R-:W-:Y:S01]  /*0250*/  @!P2 FMUL R12, R12, 16777216 ;  /* 0x4b8000000c0ca820 */ /* 0x000fe20000400000 */
[----:B------:R-:W-:-:S04]  /*0260*/  @P1 FMUL R13, R13, 0.25 ;  /* 0x3e8000000d0d1820 */ /* 0x000fc80000400000 */
[----:B------:R-:W-:Y:S01]  /*0270*/  @!P3 FMUL R13, R13, 16777216 ;  /* 0x4b8000000d0db820 */ /* 0x000fe20000400000 */
[----:B------:R-:W1:Y:S01]  /*0280*/  MUFU.RCP R12, R12 ;  /* 0x0000000c000c7308 */ /* 0x000e620000001000 */
[----:B------:R-:W-:-:S07]  /*0290*/  FSEL R15, R14, 1, P0 ;  /* 0x3f8000000e0f7808 */ /* 0x000fce0000000000 */
[----:B------:R-:W2:Y:S01]  /*02a0*/  MUFU.RCP R13, R13 ;  /* 0x0000000d000d7308 */ /* 0x000ea20000001000 */
[----:B------:R-:W-:Y:S01]  /*02b0*/  FSEL R14, R14, 1, P1 ;  /* 0x3f8000000e0e7808 */ /* 0x000fe20000800000 */
[----:B------:R-:W-:-:S04]  /*02c0*/  @!P2 FMUL R15, R15, 16777216 ;  /* 0x4b8000000f0fa820 */ /* 0x000fc80000400000 */
[----:B------:R-:W-:Y:S01]  /*02d0*/  @!P3 FMUL R14, R14, 16777216 ;  /* 0x4b8000000e0eb820 */ /* 0x000fe20000400000 */
[----:B---3--:R-:W-:Y:S01]  /*02e0*/  FADD R5, R5, -R7 ;  /* 0x8000000705057221 */ /* 0x008fe20000000000 */
[----:B------:R-:W-:Y:S01]  /*02f0*/  FADD R4, R4, -R6 ;  /* 0x8000000604047221 */ /* 0x000fe20000000000 */
[----:B-1----:R-:W-:Y:S01]  /*0300*/  FMUL R15, R12, R15 ;  /* 0x0000000f0c0f7220 */ /* 0x002fe20000400000 */
[----:B--2---:R-:W-:-:S03]  /*0310*/  FMUL R14, R13, R14 ;  /* 0x0000000e0d0e7220 */ /* 0x004fc60000400000 */
[----:B------:R-:W-:Y:S01]  /*0320*/  FMUL R15, R4, R15 ;  /* 0x0000000f040f7220 */ /* 0x000fe20000400000 */
[----:B------:R-:W-:-:S03]  /*0330*/  FMUL R14, R5, R14 ;  /* 0x0000000e050e7220 */ /* 0x000fc60000400000 */
[----:B----4-:R-:W-:Y:S01]  /*0340*/  FFMA R8, R8, R15, R10 ;  /* 0x0000000f08087223 */ /* 0x010fe2000000000a */
[----:B------:R-:W-:-:S04]  /*0350*/  FFMA R9, R9, R14, R11 ;  /* 0x0000000e09097223 */ /* 0x000fc8000000000b */
[----:B------:R-:W-:Y:S02]  /*0360*/  FSETP.GEU.AND P0, PT, R8, RZ, PT ;  /* 0x000000ff0800720b */ /* 0x000fe40003f0e000 */
[C---:B------:R-:W-:Y:S01]  /*0370*/  FSETP.GEU.AND P1, PT, R9.reuse, RZ, PT ;  /* 0x000000ff0900720b */ /* 0x040fe20003f2e000 */
[----:B0-----:R-:W-:Y:S01]  /*0380*/  IMAD.WIDE R2, R0, 0x4, R2 ;  /* 0x0000000400027825 */ /* 0x001fe200078e0202 */
[----:B------:R-:W-:Y:S02]  /*0390*/  FSEL R8, R8, RZ, P0 ;  /* 0x000000ff08087208 */ /* 0x000fe40000000000 */
[----:B------:R-:W-:-:S05]  /*03a0*/  FSEL R9, R9, RZ, P1 ;  /* 0x000000ff09097208 */ /* 0x000fca0000800000 */
[----:B------:R-:W-:Y:S01]  /*03b0*/  STG.E.64 desc[UR4][R2.64], R8 ;  /* 0x0000000802007986 */ /* 0x000fe2000c101b04 */
[----:B------:R-:W-:Y:S05]  /*03c0*/  EXIT ;  /* 0x000000000000794d */ /* 0x000fea0003800000 */
.L_x_0:
[----:B------:R-:W-:-:S00]  /*03d0*/  BRA `(.L_x_0) ;  /* 0xfffffffc00fc7947 */ /* 0x000fc0000383ffff */
[----:B------:R-:W-:-:S00]  /*03e0*/  NOP ;  /* 0x0000000000007918 */ /* 0x000fc00000000000 */
        /* <DEDUP_REMOVED lines=9> */
.L_x_1:


//--------------------- .nv.global.init           --------------------------
	.section	.nv.global.init,"aw",@progbits
.nv.global.init:
	.type		_$_str,@object
	.size		_$_str,(_$_str_$_2 - _$_str)
_$_str:
        /*0000*/ 	.byte	0x5f, 0x5f, 0x43, 0x55, 0x44, 0x41, 0x5f, 0x46, 0x54, 0x5a, 0x00
	.type		_$_str_$_2,@object
	.size		_$_str_$_2,(.L_1 - _$_str_$_2)
_$_str_$_2:
        /*000b*/ 	.byte	0x5f, 0x5f, 0x43, 0x55, 0x44, 0x41, 0x5f, 0x50, 0x52, 0x45, 0x43, 0x5f, 0x53, 0x51, 0x52, 0x54
        /*001b*/ 	.byte	0x00
.L_1:


//--------------------- .nv.constant0.triton_poi_fused__native_batch_norm_legit_no_training_relu_5 --------------------------
	.section	.nv.constant0.triton_poi_fused__native_batch_norm_legit_no_training_relu_5,"a",@progbits
	.sectionflags	@""
	.align	4
.nv.constant0.triton_poi_fused__native_batch_norm_legit_no_training_relu_5:
	.zero		580
